//
// Generated by NVIDIA NVVM Compiler
//
// Compiler Build ID: CL-36424714
// Cuda compilation tools, release 13.0, V13.0.88
// Based on NVVM 20.0.0
//

.version 9.0
.target sm_100
.address_size 64

	// .globl	sort_values

.visible .entry sort_values(
	.param .u64 .ptr .align 1 sort_values_param_0,
	.param .u64 .ptr .align 1 sort_values_param_1,
	.param .u32 sort_values_param_2
)
{
	.reg .pred 	%p<3>;
	.reg .b32 	%r<15>;
	.reg .b64 	%rd<13>;

	ld.param.u64 	%rd3, [sort_values_param_0];
	ld.param.u64 	%rd4, [sort_values_param_1];
	ld.param.u32 	%r2, [sort_values_param_2];
	cvta.to.global.u64 	%rd1, %rd4;
	cvta.to.global.u64 	%rd2, %rd3;
	mov.u32 	%r3, %ctaid.x;
	mov.u32 	%r4, %ntid.x;
	mov.u32 	%r5, %tid.x;
	mad.lo.s32 	%r1, %r3, %r4, %r5;
	setp.ge.s32 	%p1, %r1, %r2;
	@%p1 bra 	$L__BB0_4;
	shr.s32 	%r6, %r2, 1;
	setp.ge.s32 	%p2, %r1, %r6;
	@%p2 bra 	$L__BB0_3;
	shl.b32 	%r13, %r1, 1;
	mul.wide.s32 	%rd9, %r13, 4;
	add.s64 	%rd10, %rd2, %rd9;
	ld.global.u32 	%r14, [%rd10];
	mul.wide.s32 	%rd11, %r1, 4;
	add.s64 	%rd12, %rd1, %rd11;
	st.global.u32 	[%rd12], %r14;
	bra.uni 	$L__BB0_4;
$L__BB0_3:
	shl.b32 	%r7, %r1, 1;
	sub.s32 	%r8, %r2, %r7;
	and.b32  	%r9, %r8, -2;
	add.s32 	%r10, %r2, %r9;
	add.s32 	%r11, %r10, -1;
	mul.wide.s32 	%rd5, %r11, 4;
	add.s64 	%rd6, %rd2, %rd5;
	ld.global.u32 	%r12, [%rd6];
	mul.wide.s32 	%rd7, %r1, 4;
	add.s64 	%rd8, %rd1, %rd7;
	st.global.u32 	[%rd8], %r12;
$L__BB0_4:
	ret;

}
	// .globl	precompute_twiddles
.visible .entry precompute_twiddles(
	.param .u64 .ptr .align 1 precompute_twiddles_param_0,
	.param .align 4 .b8 precompute_twiddles_param_1[8],
	.param .align 4 .b8 precompute_twiddles_param_2[8],
	.param .u32 precompute_twiddles_param_3,
	.param .u32 precompute_twiddles_param_4,
	.param .u32 precompute_twiddles_param_5
)
{
	.reg .pred 	%p<11>;
	.reg .b32 	%r<95>;
	.reg .b64 	%rd<74>;

	ld.param.u32 	%r89, [precompute_twiddles_param_2+4];
	ld.param.u32 	%r90, [precompute_twiddles_param_2];
	ld.param.u64 	%rd5, [precompute_twiddles_param_0];
	ld.param.u32 	%r1, [precompute_twiddles_param_1];
	ld.param.u32 	%r2, [precompute_twiddles_param_1+4];
	ld.param.u32 	%r21, [precompute_twiddles_param_3];
	ld.param.u32 	%r23, [precompute_twiddles_param_4];
	ld.param.u32 	%r22, [precompute_twiddles_param_5];
	mov.u32 	%r24, %ctaid.x;
	mov.u32 	%r25, %ntid.x;
	mov.u32 	%r26, %tid.x;
	mad.lo.s32 	%r3, %r24, %r25, %r26;
	shr.s32 	%r27, %r23, 1;
	setp.ge.s32 	%p1, %r3, %r27;
	@%p1 bra 	$L__BB1_8;
	brev.b32 	%r28, %r3;
	sub.s32 	%r29, 32, %r22;
	shr.u32 	%r88, %r28, %r29;
	setp.lt.s32 	%p2, %r88, 1;
	mov.b64 	%rd73, 0;
	mov.b64 	%rd72, 1;
	@%p2 bra 	$L__BB1_7;
	mov.b32 	%r93, 1;
	mov.b32 	%r94, 0;
$L__BB1_3:
	and.b32  	%r32, %r88, 1;
	setp.eq.b32 	%p3, %r32, 1;
	not.pred 	%p4, %p3;
	@%p4 bra 	$L__BB1_5;
	mul.wide.u32 	%rd8, %r90, %r93;
	mul.hi.u64 	%rd9, %rd8, 8589934597;
	sub.s64 	%rd10, %rd8, %rd9;
	shr.u64 	%rd11, %rd10, 1;
	add.s64 	%rd12, %rd11, %rd9;
	shr.u64 	%rd13, %rd12, 30;
	cvt.u32.u64 	%r33, %rd13;
	mov.b64 	%rd14, 2147483647;
	cvt.u32.u64 	%r34, %rd14;
	mul.lo.s32 	%r35, %r33, %r34;
	cvt.u32.u64 	%r36, %rd8;
	sub.s32 	%r37, %r36, %r35;
	mul.wide.u32 	%rd15, %r89, %r94;
	mul.hi.u64 	%rd16, %rd15, 8589934597;
	sub.s64 	%rd17, %rd15, %rd16;
	shr.u64 	%rd18, %rd17, 1;
	add.s64 	%rd19, %rd18, %rd16;
	shr.u64 	%rd20, %rd19, 30;
	cvt.u32.u64 	%r38, %rd20;
	mul.lo.s32 	%r39, %r38, %r34;
	cvt.u32.u64 	%r40, %rd15;
	sub.s32 	%r41, %r40, %r39;
	xor.b32  	%r42, %r41, 2147483647;
	add.s32 	%r43, %r42, %r37;
	add.s32 	%r45, %r43, -2147483647;
	setp.lt.u32 	%p5, %r43, 2147483647;
	selp.b32 	%r12, %r43, %r45, %p5;
	mul.wide.u32 	%rd21, %r90, %r94;
	mul.hi.u64 	%rd22, %rd21, 8589934597;
	sub.s64 	%rd23, %rd21, %rd22;
	shr.u64 	%rd24, %rd23, 1;
	add.s64 	%rd25, %rd24, %rd22;
	shr.u64 	%rd26, %rd25, 30;
	cvt.u32.u64 	%r46, %rd26;
	mul.lo.s32 	%r47, %r46, %r34;
	cvt.u32.u64 	%r48, %rd21;
	sub.s32 	%r49, %r48, %r47;
	mul.wide.u32 	%rd27, %r89, %r93;
	mul.hi.u64 	%rd28, %rd27, 8589934597;
	sub.s64 	%rd29, %rd27, %rd28;
	shr.u64 	%rd30, %rd29, 1;
	add.s64 	%rd31, %rd30, %rd28;
	shr.u64 	%rd32, %rd31, 30;
	cvt.u32.u64 	%r50, %rd32;
	mul.lo.s32 	%r51, %r50, %r34;
	cvt.u32.u64 	%r52, %rd27;
	sub.s32 	%r53, %r52, %r51;
	add.s32 	%r54, %r53, %r49;
	add.s32 	%r56, %r54, -2147483647;
	setp.lt.u32 	%p6, %r54, 2147483647;
	selp.b32 	%r94, %r54, %r56, %p6;
	mov.u32 	%r93, %r12;
$L__BB1_5:
	mul.wide.u32 	%rd33, %r90, %r90;
	mul.hi.u64 	%rd34, %rd33, 8589934597;
	sub.s64 	%rd35, %rd33, %rd34;
	shr.u64 	%rd36, %rd35, 1;
	add.s64 	%rd37, %rd36, %rd34;
	shr.u64 	%rd38, %rd37, 30;
	cvt.u32.u64 	%r57, %rd38;
	mov.b64 	%rd39, 2147483647;
	cvt.u32.u64 	%r58, %rd39;
	mul.lo.s32 	%r59, %r57, %r58;
	cvt.u32.u64 	%r60, %rd33;
	sub.s32 	%r61, %r60, %r59;
	mul.wide.u32 	%rd40, %r89, %r89;
	mul.hi.u64 	%rd41, %rd40, 8589934597;
	sub.s64 	%rd42, %rd40, %rd41;
	shr.u64 	%rd43, %rd42, 1;
	add.s64 	%rd44, %rd43, %rd41;
	shr.u64 	%rd45, %rd44, 30;
	cvt.u32.u64 	%r62, %rd45;
	mul.lo.s32 	%r63, %r62, %r58;
	cvt.u32.u64 	%r64, %rd40;
	sub.s32 	%r65, %r64, %r63;
	xor.b32  	%r66, %r65, 2147483647;
	add.s32 	%r67, %r66, %r61;
	add.s32 	%r69, %r67, -2147483647;
	setp.lt.u32 	%p7, %r67, 2147483647;
	selp.b32 	%r16, %r67, %r69, %p7;
	mul.wide.u32 	%rd46, %r89, %r90;
	mul.hi.u64 	%rd47, %rd46, 8589934597;
	sub.s64 	%rd48, %rd46, %rd47;
	shr.u64 	%rd49, %rd48, 1;
	add.s64 	%rd50, %rd49, %rd47;
	shr.u64 	%rd51, %rd50, 30;
	mul.lo.s64 	%rd52, %rd51, 2147483647;
	sub.s64 	%rd53, %rd46, %rd52;
	cvt.u32.u64 	%r70, %rd53;
	shl.b32 	%r71, %r70, 1;
	add.s32 	%r72, %r71, -2147483647;
	setp.lt.u64 	%p8, %rd53, 1073741824;
	selp.b32 	%r89, %r71, %r72, %p8;
	shr.u32 	%r18, %r88, 1;
	setp.gt.u32 	%p9, %r88, 1;
	mov.u32 	%r88, %r18;
	mov.u32 	%r90, %r16;
	@%p9 bra 	$L__BB1_3;
	cvt.u64.u32 	%rd72, %r93;
	cvt.u64.u32 	%rd73, %r94;
$L__BB1_7:
	cvt.u64.u32 	%rd54, %r1;
	mul.lo.s64 	%rd55, %rd72, %rd54;
	mul.hi.u64 	%rd56, %rd55, 8589934597;
	sub.s64 	%rd57, %rd55, %rd56;
	shr.u64 	%rd58, %rd57, 1;
	add.s64 	%rd59, %rd58, %rd56;
	shr.u64 	%rd60, %rd59, 30;
	cvt.u32.u64 	%r73, %rd60;
	mov.b64 	%rd61, 2147483647;
	cvt.u32.u64 	%r74, %rd61;
	mul.lo.s32 	%r75, %r73, %r74;
	cvt.u32.u64 	%r76, %rd55;
	sub.s32 	%r77, %r76, %r75;
	cvt.u64.u32 	%rd62, %r2;
	mul.lo.s64 	%rd63, %rd73, %rd62;
	mul.hi.u64 	%rd64, %rd63, 8589934597;
	sub.s64 	%rd65, %rd63, %rd64;
	shr.u64 	%rd66, %rd65, 1;
	add.s64 	%rd67, %rd66, %rd64;
	shr.u64 	%rd68, %rd67, 30;
	cvt.u32.u64 	%r78, %rd68;
	mul.lo.s32 	%r79, %r78, %r74;
	cvt.u32.u64 	%r80, %rd63;
	sub.s32 	%r81, %r80, %r79;
	xor.b32  	%r82, %r81, 2147483647;
	add.s32 	%r83, %r82, %r77;
	add.s32 	%r85, %r83, -2147483647;
	setp.lt.u32 	%p10, %r83, 2147483647;
	selp.b32 	%r86, %r83, %r85, %p10;
	add.s32 	%r87, %r21, %r3;
	cvta.to.global.u64 	%rd69, %rd5;
	mul.wide.s32 	%rd70, %r87, 4;
	add.s64 	%rd71, %rd69, %rd70;
	st.global.u32 	[%rd71], %r86;
$L__BB1_8:
	ret;

}


// ===== COMPILED SASS (sm_100) =====

	.target	sm_100

	.elftype	@"ET_EXEC"


//--------------------- .note.nv.tkinfo           --------------------------
	.section	.note.nv.tkinfo,"",@"SHT_NOTE"
	.sectionflags	@"SHF_NOTE_NV_TKINFO"
	.tkinfo
        /*0018*/ 	.word	0x00000002
        /*0030*/ 	.string	""
        /*0030*/ 	.string	"ptxas"
        /*0030*/ 	.string	"Cuda compilation tools, release 13.0, V13.0.88"
        /*0030*/ 	.string	"Build cuda_13.0.r13.0/compiler.36424714_0"
        /*0030*/ 	.string	"-arch sm_100 -m 64 "



//--------------------- .note.nv.cuinfo           --------------------------
	.section	.note.nv.cuinfo,"",@"SHT_NOTE"
	.sectionflags	@"SHF_NOTE_NV_CUINFO"
        /*0018*/ 	.short	0x0002
        /*001a*/ 	.short	0x0064
        /*001c*/ 	.short	0x0082
	.zero		2


//--------------------- .nv.info                  --------------------------
	.section	.nv.info,"",@"SHT_CUDA_INFO"
	.align	4


	//----- nvinfo : EIATTR_REGCOUNT
	.align		4
        /*0000*/ 	.byte	0x04, 0x2f
        /*0002*/ 	.short	(.L_1 - .L_0)
	.align		4
.L_0:
        /*0004*/ 	.word	index@(sort_values)
        /*0008*/ 	.word	0x0000000a


	//----- nvinfo : EIATTR_FRAME_SIZE
	.align		4
.L_1:
        /*000c*/ 	.byte	0x04, 0x11
        /*000e*/ 	.short	(.L_3 - .L_2)
	.align		4
.L_2:
        /*0010*/ 	.word	index@(sort_values)
        /*0014*/ 	.word	0x00000000


	//----- nvinfo : EIATTR_REGCOUNT
	.align		4
.L_3:
        /*0018*/ 	.byte	0x04, 0x2f
        /*001a*/ 	.short	(.L_5 - .L_4)
	.align		4
.L_4:
        /*001c*/ 	.word	index@(precompute_twiddles)
        /*0020*/ 	.word	0x00000020


	//----- nvinfo : EIATTR_FRAME_SIZE
	.align		4
.L_5:
        /*0024*/ 	.byte	0x04, 0x11
        /*0026*/ 	.short	(.L_7 - .L_6)
	.align		4
.L_6:
        /*0028*/ 	.word	index@(precompute_twiddles)
        /*002c*/ 	.word	0x00000000


	//----- nvinfo : EIATTR_MIN_STACK_SIZE
	.align		4
.L_7:
        /*0030*/ 	.byte	0x04, 0x12
        /*0032*/ 	.short	(.L_9 - .L_8)
	.align		4
.L_8:
        /*0034*/ 	.word	index@(precompute_twiddles)
        /*0038*/ 	.word	0x00000000


	//----- nvinfo : EIATTR_MIN_STACK_SIZE
	.align		4
.L_9:
        /*003c*/ 	.byte	0x04, 0x12
        /*003e*/ 	.short	(.L_11 - .L_10)
	.align		4
.L_10:
        /*0040*/ 	.word	index@(sort_values)
        /*0044*/ 	.word	0x00000000
.L_11:


//--------------------- .nv.compat                --------------------------
	.section	.nv.compat,"",@"SHT_CUDA_COMPAT_INFO"
	.align	4
        /*0000*/ 	.byte	0x02, 0x09, 0x00, 0x00, 0x02, 0x02, 0x01, 0x00, 0x02, 0x05, 0x05, 0x00, 0x03, 0x07, 0x01, 0x01
        /*0010*/ 	.byte	0x02, 0x03, 0x00, 0x00, 0x02, 0x06, 0x01, 0x00, 0x04, 0x0b, 0x08, 0x00, 0x09, 0x00, 0x00, 0x00
        /*0020*/ 	.byte	0x00, 0x00, 0x00, 0x00


//--------------------- .nv.info.precompute_twiddles --------------------------
	.section	.nv.info.precompute_twiddles,"",@"SHT_CUDA_INFO"
	.sectionflags	@""
	.align	4


	//----- nvinfo : EIATTR_CUDA_API_VERSION
	.align		4
        /*0000*/ 	.byte	0x04, 0x37
        /*0002*/ 	.short	(.L_13 - .L_12)
.L_12:
        /*0004*/ 	.word	0x00000082


	//----- nvinfo : EIATTR_KPARAM_INFO
	.align		4
.L_13:
        /*0008*/ 	.byte	0x04, 0x17
        /*000a*/ 	.short	(.L_15 - .L_14)
.L_14:
        /*000c*/ 	.word	0x00000000
        /*0010*/ 	.short	0x0005
        /*0012*/ 	.short	0x0020
        /*0014*/ 	.byte	0x00, 0xf0, 0x11, 0x00


	//----- nvinfo : EIATTR_KPARAM_INFO
	.align		4
.L_15:
        /*0018*/ 	.byte	0x04, 0x17
        /*001a*/ 	.short	(.L_17 - .L_16)
.L_16:
        /*001c*/ 	.word	0x00000000
        /*0020*/ 	.short	0x0004
        /*0022*/ 	.short	0x001c
        /*0024*/ 	.byte	0x00, 0xf0, 0x11, 0x00


	//----- nvinfo : EIATTR_KPARAM_INFO
	.align		4
.L_17:
        /*0028*/ 	.byte	0x04, 0x17
        /*002a*/ 	.short	(.L_19 - .L_18)
.L_18:
        /*002c*/ 	.word	0x00000000
        /*0030*/ 	.short	0x0003
        /*0032*/ 	.short	0x0018
        /*0034*/ 	.byte	0x00, 0xf0, 0x11, 0x00


	//----- nvinfo : EIATTR_KPARAM_INFO
	.align		4
.L_19:
        /*0038*/ 	.byte	0x04, 0x17
        /*003a*/ 	.short	(.L_21 - .L_20)
.L_20:
        /*003c*/ 	.word	0x00000000
        /*0040*/ 	.short	0x0002
        /*0042*/ 	.short	0x0010
        /*0044*/ 	.byte	0x00, 0xf0, 0x21, 0x00


	//----- nvinfo : EIATTR_KPARAM_INFO
	.align		4
.L_21:
        /*0048*/ 	.byte	0x04, 0x17
        /*004a*/ 	.short	(.L_23 - .L_22)
.L_22:
        /*004c*/ 	.word	0x00000000
        /*0050*/ 	.short	0x0001
        /*0052*/ 	.short	0x0008
        /*0054*/ 	.byte	0x00, 0xf0, 0x21, 0x00


	//----- nvinfo : EIATTR_KPARAM_INFO
	.align		4
.L_23:
        /*0058*/ 	.byte	0x04, 0x17
        /*005a*/ 	.short	(.L_25 - .L_24)
.L_24:
        /*005c*/ 	.word	0x00000000
        /*0060*/ 	.short	0x0000
        /*0062*/ 	.short	0x0000
        /*0064*/ 	.byte	0x00, 0xf5, 0x21, 0x00


	//----- nvinfo : EIATTR_SPARSE_MMA_MASK
	.align		4
.L_25:
        /*0068*/ 	.byte	0x03, 0x50
        /*006a*/ 	.short	0x0000


	//----- nvinfo : EIATTR_MAXREG_COUNT
	.align		4
        /*006c*/ 	.byte	0x03, 0x1b
        /*006e*/ 	.short	0x00ff


	//----- nvinfo : EIATTR_MERCURY_ISA_VERSION
	.align		4
        /*0070*/ 	.byte	0x03, 0x5f
        /*0072*/ 	.short	0x0101


	//----- nvinfo : EIATTR_VRC_CTA_INIT_COUNT
	.align		4
        /*0074*/ 	.byte	0x02, 0x4a
	.zero		1
	.zero		1


	//----- nvinfo : EIATTR_EXIT_INSTR_OFFSETS
	.align		4
        /*0078*/ 	.byte	0x04, 0x1c
        /*007a*/ 	.short	(.L_27 - .L_26)


	//   ....[0]....
.L_26:
        /*007c*/ 	.word	0x00000080


	//   ....[1]....
        /*0080*/ 	.word	0x00000d70


	//----- nvinfo : EIATTR_CRS_STACK_SIZE
	.align		4
.L_27:
        /*0084*/ 	.byte	0x04, 0x1e
        /*0086*/ 	.short	(.L_29 - .L_28)
.L_28:
        /*0088*/ 	.word	0x00000000


	//----- nvinfo : EIATTR_CBANK_PARAM_SIZE
	.align		4
.L_29:
        /*008c*/ 	.byte	0x03, 0x19
        /*008e*/ 	.short	0x0024


	//----- nvinfo : EIATTR_PARAM_CBANK
	.align		4
        /*0090*/ 	.byte	0x04, 0x0a
        /*0092*/ 	.short	(.L_31 - .L_30)
	.align		4
.L_30:
        /*0094*/ 	.word	index@(.nv.constant0.precompute_twiddles)
        /*0098*/ 	.short	0x0380
        /*009a*/ 	.short	0x0024


	//----- nvinfo : EIATTR_SW_WAR
	.align		4
.L_31:
        /*009c*/ 	.byte	0x04, 0x36
        /*009e*/ 	.short	(.L_33 - .L_32)
.L_32:
        /*00a0*/ 	.word	0x00000008
.L_33:


//--------------------- .nv.info.sort_values      --------------------------
	.section	.nv.info.sort_values,"",@"SHT_CUDA_INFO"
	.sectionflags	@""
	.align	4


	//----- nvinfo : EIATTR_CUDA_API_VERSION
	.align		4
        /*0000*/ 	.byte	0x04, 0x37
        /*0002*/ 	.short	(.L_35 - .L_34)
.L_34:
        /*0004*/ 	.word	0x00000082


	//----- nvinfo : EIATTR_KPARAM_INFO
	.align		4
.L_35:
        /*0008*/ 	.byte	0x04, 0x17
        /*000a*/ 	.short	(.L_37 - .L_36)
.L_36:
        /*000c*/ 	.word	0x00000000
        /*0010*/ 	.short	0x0002
        /*0012*/ 	.short	0x0010
        /*0014*/ 	.byte	0x00, 0xf0, 0x11, 0x00


	//----- nvinfo : EIATTR_KPARAM_INFO
	.align		4
.L_37:
        /*0018*/ 	.byte	0x04, 0x17
        /*001a*/ 	.short	(.L_39 - .L_38)
.L_38:
        /*001c*/ 	.word	0x00000000
        /*0020*/ 	.short	0x0001
        /*0022*/ 	.short	0x0008
        /*0024*/ 	.byte	0x00, 0xf5, 0x21, 0x00


	//----- nvinfo : EIATTR_KPARAM_INFO
	.align		4
.L_39:
        /*0028*/ 	.byte	0x04, 0x17
        /*002a*/ 	.short	(.L_41 - .L_40)
.L_40:
        /*002c*/ 	.word	0x00000000
        /*0030*/ 	.short	0x0000
        /*0032*/ 	.short	0x0000
        /*0034*/ 	.byte	0x00, 0xf5, 0x21, 0x00


	//----- nvinfo : EIATTR_SPARSE_MMA_MASK
	.align		4
.L_41:
        /*0038*/ 	.byte	0x03, 0x50
        /*003a*/ 	.short	0x0000


	//----- nvinfo : EIATTR_MAXREG_COUNT
	.align		4
        /*003c*/ 	.byte	0x03, 0x1b
        /*003e*/ 	.short	0x00ff


	//----- nvinfo : EIATTR_MERCURY_ISA_VERSION
	.align		4
        /*0040*/ 	.byte	0x03, 0x5f
        /*0042*/ 	.short	0x0101


	//----- nvinfo : EIATTR_VRC_CTA_INIT_COUNT
	.align		4
        /*0044*/ 	.byte	0x02, 0x4a
	.zero		1
	.zero		1


	//----- nvinfo : EIATTR_EXIT_INSTR_OFFSETS
	.align		4
        /*0048*/ 	.byte	0x04, 0x1c
        /*004a*/ 	.short	(.L_43 - .L_42)


	//   ....[0]....
.L_42:
        /*004c*/ 	.word	0x00000070


	//   ....[1]....
        /*0050*/ 	.word	0x00000130


	//   ....[2]....
        /*0054*/ 	.word	0x000001d0


	//----- nvinfo : EIATTR_CRS_STACK_SIZE
	.align		4
.L_43:
        /*0058*/ 	.byte	0x04, 0x1e
        /*005a*/ 	.short	(.L_45 - .L_44)
.L_44:
        /*005c*/ 	.word	0x00000000


	//----- nvinfo : EIATTR_CBANK_PARAM_SIZE
	.align		4
.L_45:
        /*0060*/ 	.byte	0x03, 0x19
        /*0062*/ 	.short	0x0014


	//----- nvinfo : EIATTR_PARAM_CBANK
	.align		4
        /*0064*/ 	.byte	0x04, 0x0a
        /*0066*/ 	.short	(.L_47 - .L_46)
	.align		4
.L_46:
        /*0068*/ 	.word	index@(.nv.constant0.sort_values)
        /*006c*/ 	.short	0x0380
        /*006e*/ 	.short	0x0014


	//----- nvinfo : EIATTR_SW_WAR
	.align		4
.L_47:
        /*0070*/ 	.byte	0x04, 0x36
        /*0072*/ 	.short	(.L_49 - .L_48)
.L_48:
        /*0074*/ 	.word	0x00000008
.L_49:


//--------------------- .nv.callgraph             --------------------------
	.section	.nv.callgraph,"",@"SHT_CUDA_CALLGRAPH"
	.align	4
	.sectionentsize	8
	.align		4
        /*0000*/ 	.word	0x00000000
	.align		4
        /*0004*/ 	.word	0xffffffff
	.align		4
        /*0008*/ 	.word	0x00000000
	.align		4
        /*000c*/ 	.word	0xfffffffe
	.align		4
        /*0010*/ 	.word	0x00000000
	.align		4
        /*0014*/ 	.word	0xfffffffd
	.align		4
        /*0018*/ 	.word	0x00000000
	.align		4
        /*001c*/ 	.word	0xfffffffc


//--------------------- .text.precompute_twiddles --------------------------
	.section	.text.precompute_twiddles,"ax",@progbits
	.align	128
        .global         precompute_twiddles
        .type           precompute_twiddles,@function
        .size           precompute_twiddles,(.L_x_9 - precompute_twiddles)
        .other          precompute_twiddles,@"STO_CUDA_ENTRY STV_DEFAULT"
precompute_twiddles:
.text.precompute_twiddles:
[----:B------:R-:W-:Y:S01]  /*0000*/  LDC R1, c[0x0][0x37c] ;  /* 0x0000df00ff017b82 */ /* 0x000fe20000000800 */
[----:B------:R-:W0:Y:S07]  /*0010*/  S2R R3, SR_TID.X ;  /* 0x0000000000037919 */ /* 0x000e2e0000002100 */
[----:B------:R-:W0:Y:S01]  /*0020*/  S2UR UR5, SR_CTAID.X ;  /* 0x00000000000579c3 */ /* 0x000e220000002500 */
[----:B------:R-:W1:Y:S07]  /*0030*/  LDCU UR4, c[0x0][0x39c] ;  /* 0x00007380ff0477ac */ /* 0x000e6e0008000800 */
[----:B------:R-:W0:Y:S01]  /*0040*/  LDC R0, c[0x0][0x360] ;  /* 0x0000d800ff007b82 */ /* 0x000e220000000800 */
[----:B-1----:R-:W-:Y:S01]  /*0050*/  USHF.R.S32.HI UR4, URZ, 0x1, UR4 ;  /* 0x00000001ff047899 */ /* 0x002fe20008011404 */
[----:B0-----:R-:W-:-:S05]  /*0060*/  IMAD R0, R0, UR5, R3 ;  /* 0x0000000500007c24 */ /* 0x001fca000f8e0203 */
[----:B------:R-:W-:-:S13]  /*0070*/  ISETP.GE.AND P0, PT, R0, UR4, PT ;  /* 0x0000000400007c0c */ /* 0x000fda000bf06270 */
[----:B------:R-:W-:Y:S05]  /*0080*/  @P0 EXIT ;  /* 0x000000000000094d */ /* 0x000fea0003800000 */
[----:B------:R-:W0:Y:S01]  /*0090*/  LDCU UR4, c[0x0][0x3a0] ;  /* 0x00007400ff0477ac */ /* 0x000e220008000800 */
[----:B------:R-:W1:Y:S01]  /*00a0*/  BREV R2, R0 ;  /* 0x0000000000027301 */ /* 0x000e620000000000 */
[----:B------:R-:W-:Y:S01]  /*00b0*/  BSSY.RECONVERGENT B0, `(.L_x_0) ;  /* 0x000009d000007945 */ /* 0x000fe20003800200 */
[----:B------:R-:W-:Y:S01]  /*00c0*/  CS2R R28, SRZ ;  /* 0x00000000001c7805 */ /* 0x000fe2000001ff00 */
[----:B------:R-:W2:Y:S01]  /*00d0*/  LDCU.64 UR6, c[0x0][0x358] ;  /* 0x00006b00ff0677ac */ /* 0x000ea20008000a00 */
[----:B------:R-:W-:Y:S02]  /*00e0*/  IMAD.MOV.U32 R26, RZ, RZ, 0x1 ;  /* 0x00000001ff1a7424 */ /* 0x000fe400078e00ff */
[----:B------:R-:W-:Y:S01]  /*00f0*/  IMAD.MOV.U32 R27, RZ, RZ, 0x0 ;  /* 0x00000000ff1b7424 */ /* 0x000fe200078e00ff */
[----:B0-----:R-:W-:-:S06]  /*0100*/  UIADD3 UR4, UPT, UPT, -UR4, 0x20, URZ ;  /* 0x0000002004047890 */ /* 0x001fcc000fffe1ff */
[----:B-1----:R-:W-:-:S04]  /*0110*/  SHF.R.U32.HI R2, RZ, UR4, R2 ;  /* 0x00000004ff027c19 */ /* 0x002fc80008011602 */
[----:B------:R-:W-:-:S13]  /*0120*/  ISETP.GE.AND P0, PT, R2, 0x1, PT ;  /* 0x000000010200780c */ /* 0x000fda0003f06270 */
[----:B--2---:R-:W-:Y:S05]  /*0130*/  @!P0 BRA `(.L_x_1) ;  /* 0x0000000800508947 */ /* 0x004fea0003800000 */
[----:B------:R-:W0:Y:S01]  /*0140*/  LDCU.64 UR4, c[0x0][0x390] ;  /* 0x00007200ff0477ac */ /* 0x000e220008000a00 */
[----:B------:R-:W-:Y:S01]  /*0150*/  HFMA2 R28, -RZ, RZ, 0, 0 ;  /* 0x00000000ff1c7431 */ /* 0x000fe200000001ff */
[----:B------:R-:W-:Y:S01]  /*0160*/  BSSY.RECONVERGENT B1, `(.L_x_2) ;  /* 0x000008f000017945 */ /* 0x000fe20003800200 */
[----:B------:R-:W-:Y:S01]  /*0170*/  IMAD.MOV.U32 R26, RZ, RZ, 0x1 ;  /* 0x00000001ff1a7424 */ /* 0x000fe200078e00ff */
[----:B0-----:R-:W-:Y:S01]  /*0180*/  MOV R3, UR5 ;  /* 0x0000000500037c02 */ /* 0x001fe20008000f00 */
[----:B------:R-:W-:-:S07]  /*0190*/  IMAD.U32 R4, RZ, RZ, UR4 ;  /* 0x00000004ff047e24 */ /* 0x000fce000f8e00ff */
.L_x_5:
[C---:B------:R-:W-:Y:S01]  /*01a0*/  IMAD.WIDE.U32 R6, R3.reuse, R4, RZ ;  /* 0x0000000403067225 */ /* 0x040fe200078e00ff */
[----:B------:R-:W-:Y:S03]  /*01b0*/  BSSY.RECONVERGENT B2, `(.L_x_3) ;  /* 0x0000082000027945 */ /* 0x000fe60003800200 */
[----:B------:R-:W-:-:S04]  /*01c0*/  IMAD.WIDE.U32 R8, R3, R3, RZ ;  /* 0x0000000303087225 */ /* 0x000fc800078e00ff */
[----:B------:R-:W-:-:S04]  /*01d0*/  IMAD.WIDE.U32 R10, R4, R4, RZ ;  /* 0x00000004040a7225 */ /* 0x000fc800078e00ff */
[----:B------:R-:W-:-:S04]  /*01e0*/  IMAD.WIDE.U32 R12, R7, 0x5, RZ ;  /* 0x00000005070c7825 */ /* 0x000fc800078e00ff */
[----:B------:R-:W-:-:S04]  /*01f0*/  IMAD.WIDE.U32 R16, R9, 0x5, RZ ;  /* 0x0000000509107825 */ /* 0x000fc800078e00ff */
[----:B------:R-:W-:-:S04]  /*0200*/  IMAD.WIDE.U32 R20, R11, 0x5, RZ ;  /* 0x000000050b147825 */ /* 0x000fc800078e00ff */
[----:B------:R-:W-:-:S04]  /*0210*/  IMAD.WIDE.U32 R22, R6, 0x5, RZ ;  /* 0x0000000506167825 */ /* 0x000fc800078e00ff */
[----:B------:R-:W-:-:S04]  /*0220*/  IMAD.WIDE.U32 R12, P2, R6, 0x2, R12 ;  /* 0x00000002060c7825 */ /* 0x000fc8000784000c */
[----:B------:R-:W-:Y:S01]  /*0230*/  IMAD.WIDE.U32 R14, R8, 0x5, RZ ;  /* 0x00000005080e7825 */ /* 0x000fe200078e00ff */
[----:B------:R-:W-:-:S03]  /*0240*/  IADD3 RZ, P3, PT, R23, R12, RZ ;  /* 0x0000000c17ff7210 */ /* 0x000fc60007f7e0ff */
[----:B------:R-:W-:-:S04]  /*0250*/  IMAD.WIDE.U32 R16, P1, R8, 0x2, R16 ;  /* 0x0000000208107825 */ /* 0x000fc80007820010 */
[----:B------:R-:W-:-:S04]  /*0260*/  IMAD.WIDE.U32 R18, R10, 0x5, RZ ;  /* 0x000000050a127825 */ /* 0x000fc800078e00ff */
[----:B------:R-:W-:-:S04]  /*0270*/  IMAD.WIDE.U32 R20, P0, R10, 0x2, R20 ;  /* 0x000000020a147825 */ /* 0x000fc80007800014 */
[----:B------:R-:W-:Y:S01]  /*0280*/  IMAD.X R23, RZ, RZ, RZ, P2 ;  /* 0x000000ffff177224 */ /* 0x000fe200010e06ff */
[----:B------:R-:W-:Y:S01]  /*0290*/  IADD3 RZ, P2, PT, R15, R16, RZ ;  /* 0x000000100fff7210 */ /* 0x000fe20007f5e0ff */
[----:B------:R-:W-:Y:S01]  /*02a0*/  IMAD.X R25, RZ, RZ, RZ, P1 ;  /* 0x000000ffff197224 */ /* 0x000fe200008e06ff */
[----:B------:R-:W-:Y:S01]  /*02b0*/  IADD3 RZ, P1, PT, R19, R20, RZ ;  /* 0x0000001413ff7210 */ /* 0x000fe20007f3e0ff */
[----:B------:R-:W-:Y:S01]  /*02c0*/  IMAD.MOV.U32 R24, RZ, RZ, R17 ;  /* 0x000000ffff187224 */ /* 0x000fe200078e0011 */
[----:B------:R-:W-:Y:S01]  /*02d0*/  IADD3.X R15, PT, PT, RZ, RZ, RZ, P0, !PT ;  /* 0x000000ffff0f7210 */ /* 0x000fe200007fe4ff */
[----:B------:R-:W-:Y:S01]  /*02e0*/  IMAD.MOV.U32 R22, RZ, RZ, R13 ;  /* 0x000000ffff167224 */ /* 0x000fe200078e000d */
[----:B------:R-:W-:Y:S01]  /*02f0*/  MOV R14, R21 ;  /* 0x00000015000e7202 */ /* 0x000fe20000000f00 */
[----:B------:R-:W-:-:S04]  /*0300*/  IMAD.WIDE.U32.X R24, R9, 0x2, R24, P2 ;  /* 0x0000000209187825 */ /* 0x000fc800010e0418 */
[----:B------:R-:W-:-:S04]  /*0310*/  IMAD.WIDE.U32.X R22, R7, 0x2, R22, P3 ;  /* 0x0000000207167825 */ /* 0x000fc800018e0416 */
[----:B------:R-:W-:Y:S01]  /*0320*/  IMAD.WIDE.U32.X R14, R11, 0x2, R14, P1 ;  /* 0x000000020b0e7825 */ /* 0x000fe200008e040e */
[----:B------:R-:W-:Y:S02]  /*0330*/  IADD3 R16, P1, PT, R8, -R24, RZ ;  /* 0x8000001808107210 */ /* 0x000fe40007f3e0ff */
[----:B------:R-:W-:Y:S02]  /*0340*/  IADD3 R12, P2, PT, R6, -R22, RZ ;  /* 0x80000016060c7210 */ /* 0x000fe40007f5e0ff */
[----:B------:R-:W-:Y:S01]  /*0350*/  IADD3 R18, P0, PT, R10, -R14, RZ ;  /* 0x8000000e0a127210 */ /* 0x000fe20007f1e0ff */
[----:B------:R-:W-:Y:S02]  /*0360*/  IMAD.X R17, R9, 0x1, ~R25, P1 ;  /* 0x0000000109117824 */ /* 0x000fe400008e0e19 */
[----:B------:R-:W-:Y:S01]  /*0370*/  IMAD.X R13, R7, 0x1, ~R23, P2 ;  /* 0x00000001070d7824 */ /* 0x000fe200010e0e17 */
[----:B------:R-:W-:Y:S02]  /*0380*/  IADD3.X R5, PT, PT, R11, ~R15, RZ, P0, !PT ;  /* 0x8000000f0b057210 */ /* 0x000fe400007fe4ff */
[----:B------:R-:W-:-:S02]  /*0390*/  SHF.R.U64 R11, R16, 0x1, R17 ;  /* 0x00000001100b7819 */ /* 0x000fc40000001211 */
[----:B------:R-:W-:Y:S02]  /*03a0*/  SHF.R.U64 R9, R12, 0x1, R13 ;  /* 0x000000010c097819 */ /* 0x000fe4000000120d */
[----:B------:R-:W-:Y:S02]  /*03b0*/  SHF.R.U32.HI R17, RZ, 0x1, R17 ;  /* 0x00000001ff117819 */ /* 0x000fe40000011611 */
[----:B------:R-:W-:Y:S02]  /*03c0*/  IADD3 R11, P1, PT, R11, R24, RZ ;  /* 0x000000180b0b7210 */ /* 0x000fe40007f3e0ff */
[----:B------:R-:W-:Y:S02]  /*03d0*/  SHF.R.U32.HI R13, RZ, 0x1, R13 ;  /* 0x00000001ff0d7819 */ /* 0x000fe4000001160d */
[----:B------:R-:W-:Y:S01]  /*03e0*/  IADD3 R9, P2, PT, R9, R22, RZ ;  /* 0x0000001609097210 */ /* 0x000fe20007f5e0ff */
[----:B------:R-:W-:Y:S01]  /*03f0*/  IMAD.X R24, R17, 0x1, R25, P1 ;  /* 0x0000000111187824 */ /* 0x000fe200008e0619 */
[----:B------:R-:W-:-:S02]  /*0400*/  SHF.R.U64 R19, R18, 0x1, R5 ;  /* 0x0000000112137819 */ /* 0x000fc40000001205 */
[----:B------:R-:W-:Y:S01]  /*0410*/  SHF.R.U32.HI R21, RZ, 0x1, R5 ;  /* 0x00000001ff157819 */ /* 0x000fe20000011605 */
[----:B------:R-:W-:Y:S01]  /*0420*/  IMAD.X R22, R13, 0x1, R23, P2 ;  /* 0x000000010d167824 */ /* 0x000fe200010e0617 */
[----:B------:R-:W-:Y:S02]  /*0430*/  IADD3 R5, P0, PT, R19, R14, RZ ;  /* 0x0000000e13057210 */ /* 0x000fe40007f1e0ff */
[----:B------:R-:W-:Y:S02]  /*0440*/  SHF.R.U64 R13, R11, 0x1e, R24 ;  /* 0x0000001e0b0d7819 */ /* 0x000fe40000001218 */
[----:B------:R-:W-:Y:S02]  /*0450*/  IADD3.X R14, PT, PT, R21, R15, RZ, P0, !PT ;  /* 0x0000000f150e7210 */ /* 0x000fe400007fe4ff */
[----:B------:R-:W-:Y:S01]  /*0460*/  SHF.R.U64 R9, R9, 0x1e, R22 ;  /* 0x0000001e09097819 */ /* 0x000fe20000001216 */
[----:B------:R-:W-:Y:S01]  /*0470*/  IMAD R8, R13, -0x7fffffff, R8 ;  /* 0x800000010d087824 */ /* 0x000fe200078e0208 */
[----:B------:R-:W-:-:S02]  /*0480*/  SHF.R.U32.HI R11, RZ, 0x1e, R22 ;  /* 0x0000001eff0b7819 */ /* 0x000fc40000011616 */
[----:B------:R-:W-:Y:S01]  /*0490*/  SHF.R.U64 R5, R5, 0x1e, R14 ;  /* 0x0000001e05057819 */ /* 0x000fe2000000120e */
[----:B------:R-:W-:-:S04]  /*04a0*/  IMAD.WIDE.U32 R6, R9, -0x7fffffff, R6 ;  /* 0x8000000109067825 */ /* 0x000fc800078e0006 */
[----:B------:R-:W-:Y:S01]  /*04b0*/  IMAD R11, R11, -0x7fffffff, RZ ;  /* 0x800000010b0b7824 */ /* 0x000fe200078e02ff */
[----:B------:R-:W-:Y:S01]  /*04c0*/  ISETP.GE.U32.AND P0, PT, R6, 0x40000000, PT ;  /* 0x400000000600780c */ /* 0x000fe20003f06070 */
[----:B------:R-:W-:Y:S01]  /*04d0*/  IMAD R10, R5, -0x7fffffff, R10 ;  /* 0x80000001050a7824 */ /* 0x000fe200078e020a */
[----:B------:R-:W-:Y:S02]  /*04e0*/  LOP3.LUT R5, R8, 0x7fffffff, RZ, 0x3c, !PT ;  /* 0x7fffffff08057812 */ /* 0x000fe400078e3cff */
[----:B------:R-:W-:Y:S02]  /*04f0*/  IADD3 R8, PT, PT, R7, -R9, R11 ;  /* 0x8000000907087210 */ /* 0x000fe40007ffe00b */
[----:B------:R-:W-:Y:S01]  /*0500*/  LOP3.LUT R9, R2, 0x1, RZ, 0xc0, !PT ;  /* 0x0000000102097812 */ /* 0x000fe200078ec0ff */
[----:B------:R-:W-:Y:S01]  /*0510*/  IMAD.IADD R20, R10, 0x1, R5 ;  /* 0x000000010a147824 */ /* 0x000fe200078e0205 */
[----:B------:R-:W-:Y:S02]  /*0520*/  ISETP.GE.U32.AND.EX P0, PT, R8, RZ, PT, P0 ;  /* 0x000000ff0800720c */ /* 0x000fe40003f06100 */
[----:B------:R-:W-:-:S02]  /*0530*/  ISETP.NE.U32.AND P2, PT, R9, 0x1, PT ;  /* 0x000000010900780c */ /* 0x000fc40003f45070 */
[----:B------:R-:W-:-:S11]  /*0540*/  ISETP.GE.U32.AND P1, PT, R20, 0x7fffffff, PT ;  /* 0x7fffffff1400780c */ /* 0x000fd60003f26070 */
[----:B------:R-:W-:Y:S05]  /*0550*/  @P2 BRA `(.L_x_4) ;  /* 0x00000004001c2947 */ /* 0x000fea0003800000 */
[----:B------:R-:W-:-:S04]  /*0560*/  IMAD.WIDE.U32 R8, R4, R28, RZ ;  /* 0x0000001c04087225 */ /* 0x000fc800078e00ff */
[----:B------:R-:W-:-:S04]  /*0570*/  IMAD.WIDE.U32 R10, R3, R26, RZ ;  /* 0x0000001a030a7225 */ /* 0x000fc800078e00ff */
[----:B------:R-:W-:-:S04]  /*0580*/  IMAD.WIDE.U32 R12, R9, 0x5, RZ ;  /* 0x00000005090c7825 */ /* 0x000fc800078e00ff */
[----:B------:R-:W-:-:S04]  /*0590*/  IMAD.WIDE.U32 R14, R8, 0x5, RZ ;  /* 0x00000005080e7825 */ /* 0x000fc800078e00ff */
[----:B------:R-:W-:-:S04]  /*05a0*/  IMAD.WIDE.U32 R12, P2, R8, 0x2, R12 ;  /* 0x00000002080c7825 */ /* 0x000fc8000784000c */
[----:B------:R-:W-:Y:S01]  /*05b0*/  IMAD.WIDE.U32 R18, R11, 0x5, RZ ;  /* 0x000000050b127825 */ /* 0x000fe200078e00ff */
[----:B------:R-:W-:-:S03]  /*05c0*/  IADD3 RZ, P3, PT, R15, R12, RZ ;  /* 0x0000000c0fff7210 */ /* 0x000fc60007f7e0ff */
[----:B------:R-:W-:Y:S01]  /*05d0*/  IMAD.WIDE.U32 R26, R4, R26, RZ ;  /* 0x0000001a041a7225 */ /* 0x000fe200078e00ff */
[----:B------:R-:W-:-:S03]  /*05e0*/  MOV R4, R13 ;  /* 0x0000000d00047202 */ /* 0x000fc60000000f00 */
[----:B------:R-:W-:-:S04]  /*05f0*/  IMAD.WIDE.U32 R28, R3, R28, RZ ;  /* 0x0000001c031c7225 */ /* 0x000fc800078e00ff */
[----:B------:R-:W-:Y:S02]  /*0600*/  IMAD.X R5, RZ, RZ, RZ, P2 ;  /* 0x000000ffff057224 */ /* 0x000fe400010e06ff */
[----:B------:R-:W-:-:S04]  /*0610*/  IMAD.WIDE.U32 R14, R10, 0x5, RZ ;  /* 0x000000050a0e7825 */ /* 0x000fc800078e00ff */
[----:B------:R-:W-:-:S04]  /*0620*/  IMAD.WIDE.U32 R18, P4, R10, 0x2, R18 ;  /* 0x000000020a127825 */ /* 0x000fc80007880012 */
[----:B------:R-:W-:Y:S01]  /*0630*/  IMAD.WIDE.U32.X R4, R9, 0x2, R4, P3 ;  /* 0x0000000209047825 */ /* 0x000fe200018e0404 */
[----:B------:R-:W-:-:S03]  /*0640*/  IADD3 RZ, P2, PT, R15, R18, RZ ;  /* 0x000000120fff7210 */ /* 0x000fc60007f5e0ff */
[----:B------:R-:W-:Y:S01]  /*0650*/  IMAD.WIDE.U32 R16, R29, 0x5, RZ ;  /* 0x000000051d107825 */ /* 0x000fe200078e00ff */
[----:B------:R-:W-:-:S03]  /*0660*/  IADD3 R18, P3, PT, R8, -R4, RZ ;  /* 0x8000000408127210 */ /* 0x000fc60007f7e0ff */
[----:B------:R-:W-:-:S04]  /*0670*/  IMAD.WIDE.U32 R22, R28, 0x5, RZ ;  /* 0x000000051c167825 */ /* 0x000fc800078e00ff */
[----:B------:R-:W-:-:S04]  /*0680*/  IMAD.WIDE.U32 R16, P5, R28, 0x2, R16 ;  /* 0x000000021c107825 */ /* 0x000fc800078a0010 */
[----:B------:R-:W-:Y:S01]  /*0690*/  IMAD.X R3, R9, 0x1, ~R5, P3 ;  /* 0x0000000109037824 */ /* 0x000fe200018e0e05 */
[----:B------:R-:W-:Y:S01]  /*06a0*/  MOV R12, R17 ;  /* 0x00000011000c7202 */ /* 0x000fe20000000f00 */
[----:B------:R-:W-:-:S03]  /*06b0*/  IMAD.WIDE.U32 R14, R27, 0x5, RZ ;  /* 0x000000051b0e7825 */ /* 0x000fc600078e00ff */
[----:B------:R-:W-:Y:S01]  /*06c0*/  SHF.R.U64 R9, R18, 0x1, R3 ;  /* 0x0000000112097819 */ /* 0x000fe20000001203 */
[----:B------:R-:W-:Y:S01]  /*06d0*/  IMAD.X R13, RZ, RZ, RZ, P5 ;  /* 0x000000ffff0d7224 */ /* 0x000fe200028e06ff */
[----:B------:R-:W-:Y:S01]  /*06e0*/  IADD3 RZ, P5, PT, R23, R16, RZ ;  /* 0x0000001017ff7210 */ /* 0x000fe20007fbe0ff */
[----:B------:R-:W-:Y:S01]  /*06f0*/  IMAD.WIDE.U32 R16, P3, R26, 0x2, R14 ;  /* 0x000000021a107825 */ /* 0x000fe2000786000e */
[----:B------:R-:W-:-:S03]  /*0700*/  SHF.R.U32.HI R21, RZ, 0x1, R3 ;  /* 0x00000001ff157819 */ /* 0x000fc60000011603 */
[----:B------:R-:W-:Y:S01]  /*0710*/  IMAD.WIDE.U32.X R12, R29, 0x2, R12, P5 ;  /* 0x000000021d0c7825 */ /* 0x000fe200028e040c */
[----:B------:R-:W-:Y:S02]  /*0720*/  IADD3 R3, P5, PT, R9, R4, RZ ;  /* 0x0000000409037210 */ /* 0x000fe40007fbe0ff */
[----:B------:R-:W-:Y:S01]  /*0730*/  MOV R4, R17 ;  /* 0x0000001100047202 */ /* 0x000fe20000000f00 */
[----:B------:R-:W-:-:S04]  /*0740*/  IMAD.WIDE.U32 R22, R26, 0x5, RZ ;  /* 0x000000051a167825 */ /* 0x000fc800078e00ff */
[----:B------:R-:W-:Y:S01]  /*0750*/  IMAD.X R15, RZ, RZ, RZ, P4 ;  /* 0x000000ffff0f7224 */ /* 0x000fe200020e06ff */
[----:B------:R-:W-:Y:S01]  /*0760*/  IADD3 RZ, P4, PT, R23, R16, RZ ;  /* 0x0000001017ff7210 */ /* 0x000fe20007f9e0ff */
[----:B------:R-:W-:Y:S01]  /*0770*/  IMAD.X R16, R21, 0x1, R5, P5 ;  /* 0x0000000115107824 */ /* 0x000fe200028e0605 */
[----:B------:R-:W-:Y:S01]  /*0780*/  IADD3 R9, P5, PT, R28, -R12, RZ ;  /* 0x8000000c1c097210 */ /* 0x000fe20007fbe0ff */
[----:B------:R-:W-:Y:S01]  /*0790*/  IMAD.MOV.U32 R14, RZ, RZ, R19 ;  /* 0x000000ffff0e7224 */ /* 0x000fe200078e0013 */
[----:B------:R-:W-:-:S03]  /*07a0*/  IADD3.X R5, PT, PT, RZ, RZ, RZ, P3, !PT ;  /* 0x000000ffff057210 */ /* 0x000fc60001ffe4ff */
[----:B------:R-:W-:Y:S02]  /*07b0*/  IMAD.X R18, R29, 0x1, ~R13, P5 ;  /* 0x000000011d127824 */ /* 0x000fe400028e0e0d */
[----:B------:R-:W-:-:S03]  /*07c0*/  IMAD.WIDE.U32.X R4, R27, 0x2, R4, P4 ;  /* 0x000000021b047825 */ /* 0x000fc600020e0404 */
[----:B------:R-:W-:Y:S01]  /*07d0*/  SHF.R.U64 R9, R9, 0x1, R18 ;  /* 0x0000000109097819 */ /* 0x000fe20000001212 */
[----:B------:R-:W-:Y:S01]  /*07e0*/  IMAD.WIDE.U32.X R14, R11, 0x2, R14, P2 ;  /* 0x000000020b0e7825 */ /* 0x000fe200010e040e */
[----:B------:R-:W-:Y:S02]  /*07f0*/  SHF.R.U32.HI R17, RZ, 0x1, R18 ;  /* 0x00000001ff117819 */ /* 0x000fe40000011612 */
[----:B------:R-:W-:Y:S02]  /*0800*/  IADD3 R18, P3, PT, R26, -R4, RZ ;  /* 0x800000041a127210 */ /* 0x000fe40007f7e0ff */
[----:B------:R-:W-:-:S03]  /*0810*/  IADD3 R9, P4, PT, R9, R12, RZ ;  /* 0x0000000c09097210 */ /* 0x000fc60007f9e0ff */
[----:B------:R-:W-:Y:S02]  /*0820*/  IMAD.X R19, R27, 0x1, ~R5, P3 ;  /* 0x000000011b137824 */ /* 0x000fe400018e0e05 */
[----:B------:R-:W-:Y:S01]  /*0830*/  IMAD.X R12, R17, 0x1, R13, P4 ;  /* 0x00000001110c7824 */ /* 0x000fe200020e060d */
[----:B------:R-:W-:Y:S02]  /*0840*/  IADD3 R13, P2, PT, R10, -R14, RZ ;  /* 0x8000000e0a0d7210 */ /* 0x000fe40007f5e0ff */
[--C-:B------:R-:W-:Y:S02]  /*0850*/  SHF.R.U64 R17, R18, 0x1, R19.reuse ;  /* 0x0000000112117819 */ /* 0x100fe40000001213 */
[----:B------:R-:W-:Y:S02]  /*0860*/  IADD3.X R18, PT, PT, R11, ~R15, RZ, P2, !PT ;  /* 0x8000000f0b127210 */ /* 0x000fe400017fe4ff */
[----:B------:R-:W-:Y:S02]  /*0870*/  SHF.R.U32.HI R19, RZ, 0x1, R19 ;  /* 0x00000001ff137819 */ /* 0x000fe40000011613 */
[----:B------:R-:W-:-:S02]  /*0880*/  IADD3 R4, P2, PT, R17, R4, RZ ;  /* 0x0000000411047210 */ /* 0x000fc40007f5e0ff */
[----:B------:R-:W-:Y:S02]  /*0890*/  SHF.R.U64 R11, R13, 0x1, R18 ;  /* 0x000000010d0b7819 */ /* 0x000fe40000001212 */
[----:B------:R-:W-:Y:S01]  /*08a0*/  SHF.R.U64 R9, R9, 0x1e, R12 ;  /* 0x0000001e09097819 */ /* 0x000fe2000000120c */
[----:B------:R-:W-:Y:S01]  /*08b0*/  IMAD.X R13, R19, 0x1, R5, P2 ;  /* 0x00000001130d7824 */ /* 0x000fe200010e0605 */
[----:B------:R-:W-:Y:S02]  /*08c0*/  SHF.R.U32.HI R5, RZ, 0x1, R18 ;  /* 0x00000001ff057819 */ /* 0x000fe40000011612 */
[----:B------:R-:W-:Y:S01]  /*08d0*/  IADD3 R11, P2, PT, R11, R14, RZ ;  /* 0x0000000e0b0b7210 */ /* 0x000fe20007f5e0ff */
[----:B------:R-:W-:Y:S01]  /*08e0*/  IMAD R28, R9, -0x7fffffff, R28 ;  /* 0x80000001091c7824 */ /* 0x000fe200078e021c */
[----:B------:R-:W-:-:S03]  /*08f0*/  SHF.R.U64 R13, R4, 0x1e, R13 ;  /* 0x0000001e040d7819 */ /* 0x000fc6000000120d */
[----:B------:R-:W-:Y:S01]  /*0900*/  IMAD.X R14, R5, 0x1, R15, P2 ;  /* 0x00000001050e7824 */ /* 0x000fe200010e060f */
[----:B------:R-:W-:Y:S01]  /*0910*/  SHF.R.U64 R5, R3, 0x1e, R16 ;  /* 0x0000001e03057819 */ /* 0x000fe20000001210 */
[----:B------:R-:W-:Y:S01]  /*0920*/  IMAD R26, R13, -0x7fffffff, R26 ;  /* 0x800000010d1a7824 */ /* 0x000fe200078e021a */
[----:B------:R-:W-:Y:S02]  /*0930*/  LOP3.LUT R3, R28, 0x7fffffff, RZ, 0x3c, !PT ;  /* 0x7fffffff1c037812 */ /* 0x000fe400078e3cff */
[----:B------:R-:W-:Y:S01]  /*0940*/  SHF.R.U64 R11, R11, 0x1e, R14 ;  /* 0x0000001e0b0b7819 */ /* 0x000fe2000000120e */
[----:B------:R-:W-:Y:S01]  /*0950*/  IMAD R8, R5, -0x7fffffff, R8 ;  /* 0x8000000105087824 */ /* 0x000fe200078e0208 */
[----:B------:R-:W-:-:S03]  /*0960*/  IADD3 R26, PT, PT, R26, R3, RZ ;  /* 0x000000031a1a7210 */ /* 0x000fc60007ffe0ff */
[----:B------:R-:W-:Y:S01]  /*0970*/  IMAD R11, R11, -0x7fffffff, R10 ;  /* 0x800000010b0b7824 */ /* 0x000fe200078e020a */
[----:B------:R-:W-:-:S03]  /*0980*/  ISETP.GE.U32.AND P2, PT, R26, 0x7fffffff, PT ;  /* 0x7fffffff1a00780c */ /* 0x000fc60003f46070 */
[----:B------:R-:W-:-:S05]  /*0990*/  IMAD.IADD R28, R8, 0x1, R11 ;  /* 0x00000001081c7824 */ /* 0x000fca00078e020b */
[----:B------:R-:W-:-:S05]  /*09a0*/  ISETP.GE.U32.AND P3, PT, R28, 0x7fffffff, PT ;  /* 0x7fffffff1c00780c */ /* 0x000fca0003f66070 */
[----:B------:R-:W-:-:S08]  /*09b0*/  @P2 IADD3 R26, PT, PT, R26, -0x7fffffff, RZ ;  /* 0x800000011a1a2810 */ /* 0x000fd00007ffe0ff */
[----:B------:R-:W-:-:S07]  /*09c0*/  @P3 VIADD R28, R28, 0x80000001 ;  /* 0x800000011c1c3836 */ /* 0x000fce0000000000 */
.L_x_4:
[----:B------:R-:W-:Y:S05]  /*09d0*/  BSYNC.RECONVERGENT B2 ;  /* 0x0000000000027941 */ /* 0x000fea0003800200 */
.L_x_3:
[----:B------:R-:W-:Y:S01]  /*09e0*/  ISETP.GT.U32.AND P2, PT, R2, 0x1, PT ;  /* 0x000000010200780c */ /* 0x000fe20003f44070 */
[----:B------:R-:W-:Y:S01]  /*09f0*/  @P1 VIADD R20, R20, 0x80000001 ;  /* 0x8000000114141836 */ /* 0x000fe20000000000 */
[----:B------:R-:W-:Y:S02]  /*0a00*/  SHF.L.U32 R3, R6, 0x1, RZ ;  /* 0x0000000106037819 */ /* 0x000fe400000006ff */
[----:B------:R-:W-:Y:S01]  /*0a10*/  SHF.R.U32.HI R2, RZ, 0x1, R2 ;  /* 0x00000001ff027819 */ /* 0x000fe20000011602 */
[----:B------:R-:W-:Y:S01]  /*0a20*/  IMAD.MOV.U32 R4, RZ, RZ, R20 ;  /* 0x000000ffff047224 */ /* 0x000fe200078e0014 */
[----:B------:R-:W-:-:S07]  /*0a30*/  @P0 IADD3 R3, PT, PT, R3, -0x7fffffff, RZ ;  /* 0x8000000103030810 */ /* 0x000fce0007ffe0ff */
[----:B------:R-:W-:Y:S05]  /*0a40*/  @P2 BRA `(.L_x_5) ;  /* 0xfffffff400d42947 */ /* 0x000fea000383ffff */
[----:B------:R-:W-:Y:S05]  /*0a50*/  BSYNC.RECONVERGENT B1 ;  /* 0x0000000000017941 */ /* 0x000fea0003800200 */
.L_x_2:
[----:B------:R-:W-:Y:S02]  /*0a60*/  HFMA2 R27, -RZ, RZ, 0, 0 ;  /* 0x00000000ff1b7431 */ /* 0x000fe400000001ff */
[----:B------:R-:W-:-:S07]  /*0a70*/  IMAD.MOV.U32 R29, RZ, RZ, RZ ;  /* 0x000000ffff1d7224 */ /* 0x000fce00078e00ff */
.L_x_1:
[----:B------:R-:W-:Y:S05]  /*0a80*/  BSYNC.RECONVERGENT B0 ;  /* 0x0000000000007941 */ /* 0x000fea0003800200 */
.L_x_0:
[----:B------:R-:W0:Y:S02]  /*0a90*/  LDCU.64 UR4, c[0x0][0x388] ;  /* 0x00007100ff0477ac */ /* 0x000e240008000a00 */
[----:B0-----:R-:W-:Y:S02]  /*0aa0*/  IMAD R11, R29, UR5, RZ ;  /* 0x000000051d0b7c24 */ /* 0x001fe4000f8e02ff */
[----:B------:R-:W-:-:S04]  /*0ab0*/  IMAD.WIDE.U32 R2, R28, UR5, RZ ;  /* 0x000000051c027c25 */ /* 0x000fc8000f8e00ff */
[----:B------:R-:W-:Y:S01]  /*0ac0*/  IMAD R7, R27, UR4, RZ ;  /* 0x000000041b077c24 */ /* 0x000fe2000f8e02ff */
[----:B------:R-:W-:Y:S01]  /*0ad0*/  IADD3 R11, PT, PT, R3, R11, RZ ;  /* 0x0000000b030b7210 */ /* 0x000fe20007ffe0ff */
[----:B------:R-:W-:Y:S01]  /*0ae0*/  IMAD.WIDE.U32 R4, R26, UR4, RZ ;  /* 0x000000041a047c25 */ /* 0x000fe2000f8e00ff */
[----:B------:R-:W0:Y:S03]  /*0af0*/  LDCU UR4, c[0x0][0x398] ;  /* 0x00007300ff0477ac */ /* 0x000e260008000800 */
[----:B------:R-:W-:Y:S02]  /*0b00*/  IMAD.IADD R3, R5, 0x1, R7 ;  /* 0x0000000105037824 */ /* 0x000fe400078e0207 */
[----:B------:R-:W-:-:S04]  /*0b10*/  IMAD.WIDE.U32 R8, R11, 0x5, RZ ;  /* 0x000000050b087825 */ /* 0x000fc800078e00ff */
[----:B------:R-:W-:-:S04]  /*0b20*/  IMAD.WIDE.U32 R6, R3, 0x5, RZ ;  /* 0x0000000503067825 */ /* 0x000fc800078e00ff */
[----:B------:R-:W-:-:S04]  /*0b30*/  IMAD.WIDE.U32 R14, P1, R2, 0x2, R8 ;  /* 0x00000002020e7825 */ /* 0x000fc80007820008 */
[----:B------:R-:W-:Y:S01]  /*0b40*/  IMAD.WIDE.U32 R12, R2, 0x5, RZ ;  /* 0x00000005020c7825 */ /* 0x000fe200078e00ff */
[----:B------:R-:W-:Y:S02]  /*0b50*/  IADD3.X R17, PT, PT, RZ, RZ, RZ, P1, !PT ;  /* 0x000000ffff117210 */ /* 0x000fe40000ffe4ff */
[----:B------:R-:W-:Y:S01]  /*0b60*/  MOV R16, R15 ;  /* 0x0000000f00107202 */ /* 0x000fe20000000f00 */
[----:B------:R-:W-:Y:S01]  /*0b70*/  IMAD.WIDE.U32 R8, P0, R4, 0x2, R6 ;  /* 0x0000000204087825 */ /* 0x000fe20007800006 */
[----:B------:R-:W-:-:S03]  /*0b80*/  IADD3 RZ, P1, PT, R13, R14, RZ ;  /* 0x0000000e0dff7210 */ /* 0x000fc60007f3e0ff */
[----:B------:R-:W-:-:S04]  /*0b90*/  IMAD.WIDE.U32 R6, R4, 0x5, RZ ;  /* 0x0000000504067825 */ /* 0x000fc800078e00ff */
[----:B------:R-:W-:Y:S01]  /*0ba0*/  IMAD.X R13, RZ, RZ, RZ, P0 ;  /* 0x000000ffff0d7224 */ /* 0x000fe200000e06ff */
[----:B------:R-:W-:Y:S01]  /*0bb0*/  IADD3 RZ, P0, PT, R7, R8, RZ ;  /* 0x0000000807ff7210 */ /* 0x000fe20007f1e0ff */
[----:B------:R-:W-:Y:S02]  /*0bc0*/  IMAD.MOV.U32 R12, RZ, RZ, R9 ;  /* 0x000000ffff0c7224 */ /* 0x000fe400078e0009 */
[----:B------:R-:W-:-:S04]  /*0bd0*/  IMAD.WIDE.U32.X R6, R11, 0x2, R16, P1 ;  /* 0x000000020b067825 */ /* 0x000fc800008e0410 */
[----:B------:R-:W-:Y:S01]  /*0be0*/  IMAD.WIDE.U32.X R8, R3, 0x2, R12, P0 ;  /* 0x0000000203087825 */ /* 0x000fe200000e040c */
[----:B------:R-:W-:Y:S02]  /*0bf0*/  IADD3 R5, P1, PT, R2, -R6, RZ ;  /* 0x8000000602057210 */ /* 0x000fe40007f3e0ff */
[----:B------:R-:W-:Y:S02]  /*0c00*/  IADD3 R12, P0, PT, R4, -R8, RZ ;  /* 0x80000008040c7210 */ /* 0x000fe40007f1e0ff */
[----:B------:R-:W-:-:S03]  /*0c10*/  IADD3.X R10, PT, PT, R11, ~R7, RZ, P1, !PT ;  /* 0x800000070b0a7210 */ /* 0x000fc60000ffe4ff */
[----:B------:R-:W-:Y:S01]  /*0c20*/  IMAD.X R13, R3, 0x1, ~R9, P0 ;  /* 0x00000001030d7824 */ /* 0x000fe200000e0e09 */
[--C-:B------:R-:W-:Y:S02]  /*0c30*/  SHF.R.U64 R5, R5, 0x1, R10.reuse ;  /* 0x0000000105057819 */ /* 0x100fe4000000120a */
[----:B------:R-:W-:Y:S02]  /*0c40*/  SHF.R.U32.HI R3, RZ, 0x1, R10 ;  /* 0x00000001ff037819 */ /* 0x000fe4000001160a */
[--C-:B------:R-:W-:Y:S02]  /*0c50*/  SHF.R.U64 R11, R12, 0x1, R13.reuse ;  /* 0x000000010c0b7819 */ /* 0x100fe4000000120d */
[----:B------:R-:W-:Y:S02]  /*0c60*/  IADD3 R5, P1, PT, R5, R6, RZ ;  /* 0x0000000605057210 */ /* 0x000fe40007f3e0ff */
[----:B------:R-:W-:Y:S02]  /*0c70*/  SHF.R.U32.HI R13, RZ, 0x1, R13 ;  /* 0x00000001ff0d7819 */ /* 0x000fe4000001160d */
[----:B------:R-:W-:-:S02]  /*0c80*/  IADD3 R8, P0, PT, R11, R8, RZ ;  /* 0x000000080b087210 */ /* 0x000fc40007f1e0ff */
[----:B------:R-:W-:-:S03]  /*0c90*/  IADD3.X R6, PT, PT, R3, R7, RZ, P1, !PT ;  /* 0x0000000703067210 */ /* 0x000fc60000ffe4ff */
[----:B------:R-:W-:Y:S01]  /*0ca0*/  IMAD.X R7, R13, 0x1, R9, P0 ;  /* 0x000000010d077824 */ /* 0x000fe200000e0609 */
[----:B------:R-:W-:-:S04]  /*0cb0*/  SHF.R.U64 R5, R5, 0x1e, R6 ;  /* 0x0000001e05057819 */ /* 0x000fc80000001206 */
[----:B------:R-:W-:Y:S01]  /*0cc0*/  SHF.R.U64 R7, R8, 0x1e, R7 ;  /* 0x0000001e08077819 */ /* 0x000fe20000001207 */
[----:B------:R-:W-:Y:S02]  /*0cd0*/  IMAD R5, R5, -0x7fffffff, R2 ;  /* 0x8000000105057824 */ /* 0x000fe400078e0202 */
[----:B------:R-:W1:Y:S02]  /*0ce0*/  LDC.64 R2, c[0x0][0x380] ;  /* 0x0000e000ff027b82 */ /* 0x000e640000000a00 */
[----:B------:R-:W-:Y:S01]  /*0cf0*/  IMAD R4, R7, -0x7fffffff, R4 ;  /* 0x8000000107047824 */ /* 0x000fe200078e0204 */
[----:B------:R-:W-:Y:S01]  /*0d00*/  LOP3.LUT R5, R5, 0x7fffffff, RZ, 0x3c, !PT ;  /* 0x7fffffff05057812 */ /* 0x000fe200078e3cff */
[----:B0-----:R-:W-:-:S03]  /*0d10*/  VIADD R7, R0, UR4 ;  /* 0x0000000400077c36 */ /* 0x001fc60008000000 */
[----:B------:R-:W-:-:S04]  /*0d20*/  IADD3 R5, PT, PT, R4, R5, RZ ;  /* 0x0000000504057210 */ /* 0x000fc80007ffe0ff */
[----:B------:R-:W-:Y:S01]  /*0d30*/  ISETP.GE.U32.AND P0, PT, R5, 0x7fffffff, PT ;  /* 0x7fffffff0500780c */ /* 0x000fe20003f06070 */
[----:B-1----:R-:W-:-:S12]  /*0d40*/  IMAD.WIDE R2, R7, 0x4, R2 ;  /* 0x0000000407027825 */ /* 0x002fd800078e0202 */
[----:B------:R-:W-:-:S05]  /*0d50*/  @P0 IADD3 R5, PT, PT, R5, -0x7fffffff, RZ ;  /* 0x8000000105050810 */ /* 0x000fca0007ffe0ff */
[----:B------:R-:W-:Y:S01]  /*0d60*/  STG.E desc[UR6][R2.64], R5 ;  /* 0x0000000502007986 */ /* 0x000fe2000c101906 */
[----:B------:R-:W-:Y:S05]  /*0d70*/  EXIT ;  /* 0x000000000000794d */ /* 0x000fea0003800000 */
.L_x_6:
[----:B------:R-:W-:-:S00]  /*0d80*/  BRA `(.L_x_6) ;  /* 0xfffffffc00fc7947 */ /* 0x000fc0000383ffff */
[----:B------:R-:W-:-:S00]  /*0d90*/  NOP ;  /* 0x0000000000007918 */ /* 0x000fc00000000000 */
        /* <DEDUP_REMOVED lines=14> */
.L_x_9:


//--------------------- .text.sort_values         --------------------------
	.section	.text.sort_values,"ax",@progbits
	.align	128
        .global         sort_values
        .type           sort_values,@function
        .size           sort_values,(.L_x_10 - sort_values)
        .other          sort_values,@"STO_CUDA_ENTRY STV_DEFAULT"
sort_values:
.text.sort_values:
[----:B------:R-:W-:Y:S01]  /*0000*/  LDC R1, c[0x0][0x37c] ;  /* 0x0000df00ff017b82 */ /* 0x000fe20000000800 */
[----:B------:R-:W0:Y:S07]  /*0010*/  S2R R0, SR_TID.X ;  /* 0x0000000000007919 */ /* 0x000e2e0000002100 */
[----:B------:R-:W0:Y:S08]  /*0020*/  S2UR UR4, SR_CTAID.X ;  /* 0x00000000000479c3 */ /* 0x000e300000002500 */
[----:B------:R-:W0:Y:S08]  /*0030*/  LDC R7, c[0x0][0x360] ;  /* 0x0000d800ff077b82 */ /* 0x000e300000000800 */
[----:B------:R-:W1:Y:S01]  /*0040*/  LDC R4, c[0x0][0x390] ;  /* 0x0000e400ff047b82 */ /* 0x000e620000000800 */
[----:B0-----:R-:W-:-:S05]  /*0050*/  IMAD R7, R7, UR4, R0 ;  /* 0x0000000407077c24 */ /* 0x001fca000f8e0200 */
[----:B-1----:R-:W-:-:S13]  /*0060*/  ISETP.GE.AND P0, PT, R7, R4, PT ;  /* 0x000000040700720c */ /* 0x002fda0003f06270 */
[----:B------:R-:W-:Y:S05]  /*0070*/  @P0 EXIT ;  /* 0x000000000000094d */ /* 0x000fea0003800000 */
[----:B------:R-:W-:Y:S01]  /*0080*/  SHF.R.S32.HI R0, RZ, 0x1, R4 ;  /* 0x00000001ff007819 */ /* 0x000fe20000011404 */
[----:B------:R-:W0:Y:S03]  /*0090*/  LDCU.64 UR4, c[0x0][0x358] ;  /* 0x00006b00ff0477ac */ /* 0x000e260008000a00 */
[----:B------:R-:W-:-:S13]  /*00a0*/  ISETP.GE.AND P0, PT, R7, R0, PT ;  /* 0x000000000700720c */ /* 0x000fda0003f06270 */
[----:B------:R-:W-:Y:S05]  /*00b0*/  @P0 BRA `(.L_x_7) ;  /* 0x0000000000200947 */ /* 0x000fea0003800000 */
[----:B------:R-:W1:Y:S01]  /*00c0*/  LDC.64 R2, c[0x0][0x380] ;  /* 0x0000e000ff027b82 */ /* 0x000e620000000a00 */
[----:B------:R-:W-:-:S05]  /*00d0*/  SHF.L.U32 R5, R7, 0x1, RZ ;  /* 0x0000000107057819 */ /* 0x000fca00000006ff */
[----:B-1----:R-:W-:Y:S02]  /*00e0*/  IMAD.WIDE R2, R5, 0x4, R2 ;  /* 0x0000000405027825 */ /* 0x002fe400078e0202 */
[----:B------:R-:W1:Y:S04]  /*00f0*/  LDC.64 R4, c[0x0][0x388] ;  /* 0x0000e200ff047b82 */ /* 0x000e680000000a00 */
[----:B0-----:R-:W2:Y:S01]  /*0100*/  LDG.E R3, desc[UR4][R2.64] ;  /* 0x0000000402037981 */ /* 0x001ea2000c1e1900 */
[----:B-1----:R-:W-:-:S05]  /*0110*/  IMAD.WIDE R4, R7, 0x4, R4 ;  /* 0x0000000407047825 */ /* 0x002fca00078e0204 */
[----:B--2---:R-:W-:Y:S01]  /*0120*/  STG.E desc[UR4][R4.64], R3 ;  /* 0x0000000304007986 */ /* 0x004fe2000c101904 */
[----:B------:R-:W-:Y:S05]  /*0130*/  EXIT ;  /* 0x000000000000794d */ /* 0x000fea0003800000 */
.L_x_7:
[----:B------:R-:W1:Y:S01]  /*0140*/  LDC.64 R2, c[0x0][0x380] ;  /* 0x0000e000ff027b82 */ /* 0x000e620000000a00 */
[----:B------:R-:W-:-:S05]  /*0150*/  IMAD R0, R7, -0x2, R4 ;  /* 0xfffffffe07007824 */ /* 0x000fca00078e0204 */
[----:B------:R-:W-:-:S04]  /*0160*/  LOP3.LUT R0, R0, 0xfffffffe, RZ, 0xc0, !PT ;  /* 0xfffffffe00007812 */ /* 0x000fc800078ec0ff */
[----:B------:R-:W-:-:S05]  /*0170*/  IADD3 R5, PT, PT, R0, -0x1, R4 ;  /* 0xffffffff00057810 */ /* 0x000fca0007ffe004 */
[----:B-1----:R-:W-:Y:S02]  /*0180*/  IMAD.WIDE R2, R5, 0x4, R2 ;  /* 0x0000000405027825 */ /* 0x002fe400078e0202 */
[----:B------:R-:W1:Y:S04]  /*0190*/  LDC.64 R4, c[0x0][0x388] ;  /* 0x0000e200ff047b82 */ /* 0x000e680000000a00 */
[----:B0-----:R-:W2:Y:S01]  /*01a0*/  LDG.E R3, desc[UR4][R2.64] ;  /* 0x0000000402037981 */ /* 0x001ea2000c1e1900 */
[----:B-1----:R-:W-:-:S05]  /*01b0*/  IMAD.WIDE R4, R7, 0x4, R4 ;  /* 0x0000000407047825 */ /* 0x002fca00078e0204 */
[----:B--2---:R-:W-:Y:S01]  /*01c0*/  STG.E desc[UR4][R4.64], R3 ;  /* 0x0000000304007986 */ /* 0x004fe2000c101904 */
[----:B------:R-:W-:Y:S05]  /*01d0*/  EXIT ;  /* 0x000000000000794d */ /* 0x000fea0003800000 */
.L_x_8:
        /* <DEDUP_REMOVED lines=10> */
.L_x_10:


//--------------------- .nv.shared.reserved.0     --------------------------
	.section	.nv.shared.reserved.0,"aw",@nobits
	.weak		__nv_reservedSMEM_offset_0_alias
	.size		__nv_reservedSMEM_offset_0_alias, 0, 64
	.other		__nv_reservedSMEM_offset_0_alias,@"STO_CUDA_RESERVED_SHARED STV_DEFAULT"
__nv_reservedSMEM_offset_0_alias:
	.zero		0
	.zero		64


//--------------------- .nv.constant0.precompute_twiddles --------------------------
	.section	.nv.constant0.precompute_twiddles,"a",@progbits
	.sectionflags	@""
	.align	4
.nv.constant0.precompute_twiddles:
	.zero		932


//--------------------- .nv.constant0.sort_values --------------------------
	.section	.nv.constant0.sort_values,"a",@progbits
	.sectionflags	@""
	.align	4
.nv.constant0.sort_values:
	.zero		916


//--------------------- SYMBOLS --------------------------

	.type		.nv.reservedSmem.offset0,@object
	.size		.nv.reservedSmem.offset0,0x4
